//
// Generated by NVIDIA NVVM Compiler
//
// Compiler Build ID: CL-36424714
// Cuda compilation tools, release 13.0, V13.0.88
// Based on NVVM 20.0.0
//

.version 9.0
.target sm_100
.address_size 64

	// .globl	_Z23cuda_erastothenes_sievePyS_S_Pi

.visible .entry _Z23cuda_erastothenes_sievePyS_S_Pi(
	.param .u64 .ptr .align 1 _Z23cuda_erastothenes_sievePyS_S_Pi_param_0,
	.param .u64 .ptr .align 1 _Z23cuda_erastothenes_sievePyS_S_Pi_param_1,
	.param .u64 .ptr .align 1 _Z23cuda_erastothenes_sievePyS_S_Pi_param_2,
	.param .u64 .ptr .align 1 _Z23cuda_erastothenes_sievePyS_S_Pi_param_3
)
{
	.reg .pred 	%p<16>;
	.reg .b32 	%r<12>;
	.reg .b64 	%rd<60>;

	ld.param.u64 	%rd30, [_Z23cuda_erastothenes_sievePyS_S_Pi_param_0];
	ld.param.u64 	%rd31, [_Z23cuda_erastothenes_sievePyS_S_Pi_param_1];
	ld.param.u64 	%rd32, [_Z23cuda_erastothenes_sievePyS_S_Pi_param_2];
	ld.param.u64 	%rd33, [_Z23cuda_erastothenes_sievePyS_S_Pi_param_3];
	cvta.to.global.u64 	%rd1, %rd31;
	cvta.to.global.u64 	%rd2, %rd32;
	cvta.to.global.u64 	%rd3, %rd33;
	cvta.to.global.u64 	%rd4, %rd30;
	mov.b64 	%rd34, 1;
	st.global.u64 	[%rd4], %rd34;
	st.global.u64 	[%rd4+8], %rd34;
	ld.global.u32 	%r10, [%rd3];
	cvt.s64.s32 	%rd35, %r10;
	ld.global.u64 	%rd53, [%rd2];
	setp.lt.u64 	%p1, %rd53, %rd35;
	@%p1 bra 	$L__BB0_16;
	mov.u32 	%r5, %tid.x;
	mov.u32 	%r6, %ntid.x;
	mov.u32 	%r7, %ctaid.x;
	mad.lo.s32 	%r8, %r7, %r6, %r5;
	add.s32 	%r9, %r8, 2;
	cvt.s64.s32 	%rd56, %r9;
	ld.global.u64 	%rd52, [%rd1];
	setp.lt.u64 	%p2, %rd52, %rd56;
	@%p2 bra 	$L__BB0_16;
	setp.eq.s32 	%p3, %r10, 1;
	@%p3 bra 	$L__BB0_3;
	bra.uni 	$L__BB0_9;
$L__BB0_3:
	setp.lt.u64 	%p12, %rd52, 2;
	@%p12 bra 	$L__BB0_15;
	mov.b64 	%rd50, 2;
$L__BB0_5:
	shl.b64 	%rd51, %rd50, 1;
	setp.ge.u64 	%p13, %rd51, %rd53;
	@%p13 bra 	$L__BB0_8;
$L__BB0_6:
	shl.b64 	%rd45, %rd51, 3;
	add.s64 	%rd46, %rd4, %rd45;
	mov.b64 	%rd47, 1;
	st.global.u64 	[%rd46], %rd47;
	add.s64 	%rd51, %rd51, %rd50;
	ld.global.u64 	%rd53, [%rd2];
	setp.lt.u64 	%p14, %rd51, %rd53;
	@%p14 bra 	$L__BB0_6;
	ld.global.u64 	%rd52, [%rd1];
$L__BB0_8:
	add.s64 	%rd50, %rd50, 1;
	setp.gt.u64 	%p15, %rd50, %rd52;
	@%p15 bra 	$L__BB0_15;
	bra.uni 	$L__BB0_5;
$L__BB0_9:
	shl.b64 	%rd36, %rd56, 3;
	add.s64 	%rd37, %rd4, %rd36;
	ld.global.u64 	%rd38, [%rd37];
	setp.eq.s64 	%p4, %rd38, 1;
	@%p4 bra 	$L__BB0_16;
	and.b64  	%rd39, %rd56, 1;
	setp.eq.b64 	%p5, %rd39, 1;
	not.pred 	%p6, %p5;
	setp.gt.u64 	%p7, %rd56, 2;
	and.pred  	%p8, %p7, %p6;
	@%p8 bra 	$L__BB0_16;
	shl.b64 	%rd57, %rd56, 1;
	setp.ge.u64 	%p9, %rd57, %rd53;
	@%p9 bra 	$L__BB0_14;
$L__BB0_12:
	shl.b64 	%rd40, %rd57, 3;
	add.s64 	%rd41, %rd4, %rd40;
	mov.b64 	%rd42, 1;
	st.global.u64 	[%rd41], %rd42;
	add.s64 	%rd57, %rd57, %rd56;
	ld.global.u64 	%rd53, [%rd2];
	setp.lt.u64 	%p10, %rd57, %rd53;
	@%p10 bra 	$L__BB0_12;
	ld.global.u32 	%r10, [%rd3];
	ld.global.u64 	%rd52, [%rd1];
$L__BB0_14:
	cvt.s64.s32 	%rd43, %r10;
	add.s64 	%rd56, %rd56, %rd43;
	setp.le.u64 	%p11, %rd56, %rd52;
	@%p11 bra 	$L__BB0_9;
$L__BB0_15:
	bar.sync 	0;
$L__BB0_16:
	ret;

}


// ===== COMPILED SASS (sm_100) =====

	.target	sm_100

	.elftype	@"ET_EXEC"


//--------------------- .note.nv.tkinfo           --------------------------
	.section	.note.nv.tkinfo,"",@"SHT_NOTE"
	.sectionflags	@"SHF_NOTE_NV_TKINFO"
	.tkinfo
        /*0018*/ 	.word	0x00000002
        /*0030*/ 	.string	""
        /*0030*/ 	.string	"ptxas"
        /*0030*/ 	.string	"Cuda compilation tools, release 13.0, V13.0.88"
        /*0030*/ 	.string	"Build cuda_13.0.r13.0/compiler.36424714_0"
        /*0030*/ 	.string	"-arch sm_100 -m 64 "



//--------------------- .note.nv.cuinfo           --------------------------
	.section	.note.nv.cuinfo,"",@"SHT_NOTE"
	.sectionflags	@"SHF_NOTE_NV_CUINFO"
        /*0018*/ 	.short	0x0002
        /*001a*/ 	.short	0x0064
        /*001c*/ 	.short	0x0082
	.zero		2


//--------------------- .nv.info                  --------------------------
	.section	.nv.info,"",@"SHT_CUDA_INFO"
	.align	4


	//----- nvinfo : EIATTR_REGCOUNT
	.align		4
        /*0000*/ 	.byte	0x04, 0x2f
        /*0002*/ 	.short	(.L_1 - .L_0)
	.align		4
.L_0:
        /*0004*/ 	.word	index@(_Z23cuda_erastothenes_sievePyS_S_Pi)
        /*0008*/ 	.word	0x00000012


	//----- nvinfo : EIATTR_FRAME_SIZE
	.align		4
.L_1:
        /*000c*/ 	.byte	0x04, 0x11
        /*000e*/ 	.short	(.L_3 - .L_2)
	.align		4
.L_2:
        /*0010*/ 	.word	index@(_Z23cuda_erastothenes_sievePyS_S_Pi)
        /*0014*/ 	.word	0x00000000


	//----- nvinfo : EIATTR_MIN_STACK_SIZE
	.align		4
.L_3:
        /*0018*/ 	.byte	0x04, 0x12
        /*001a*/ 	.short	(.L_5 - .L_4)
	.align		4
.L_4:
        /*001c*/ 	.word	index@(_Z23cuda_erastothenes_sievePyS_S_Pi)
        /*0020*/ 	.word	0x00000000
.L_5:


//--------------------- .nv.compat                --------------------------
	.section	.nv.compat,"",@"SHT_CUDA_COMPAT_INFO"
	.align	4
        /*0000*/ 	.byte	0x02, 0x09, 0x00, 0x00, 0x02, 0x02, 0x01, 0x00, 0x02, 0x05, 0x05, 0x00, 0x03, 0x07, 0x01, 0x01
        /*0010*/ 	.byte	0x02, 0x03, 0x00, 0x00, 0x02, 0x06, 0x01, 0x00, 0x04, 0x0b, 0x08, 0x00, 0x09, 0x00, 0x00, 0x00
        /*0020*/ 	.byte	0x00, 0x00, 0x00, 0x00


//--------------------- .nv.info._Z23cuda_erastothenes_sievePyS_S_Pi --------------------------
	.section	.nv.info._Z23cuda_erastothenes_sievePyS_S_Pi,"",@"SHT_CUDA_INFO"
	.sectionflags	@""
	.align	4


	//----- nvinfo : EIATTR_CUDA_API_VERSION
	.align		4
        /*0000*/ 	.byte	0x04, 0x37
        /*0002*/ 	.short	(.L_7 - .L_6)
.L_6:
        /*0004*/ 	.word	0x00000082


	//----- nvinfo : EIATTR_KPARAM_INFO
	.align		4
.L_7:
        /*0008*/ 	.byte	0x04, 0x17
        /*000a*/ 	.short	(.L_9 - .L_8)
.L_8:
        /*000c*/ 	.word	0x00000000
        /*0010*/ 	.short	0x0003
        /*0012*/ 	.short	0x0018
        /*0014*/ 	.byte	0x00, 0xf5, 0x21, 0x00


	//----- nvinfo : EIATTR_KPARAM_INFO
	.align		4
.L_9:
        /*0018*/ 	.byte	0x04, 0x17
        /*001a*/ 	.short	(.L_11 - .L_10)
.L_10:
        /*001c*/ 	.word	0x00000000
        /*0020*/ 	.short	0x0002
        /*0022*/ 	.short	0x0010
        /*0024*/ 	.byte	0x00, 0xf5, 0x21, 0x00


	//----- nvinfo : EIATTR_KPARAM_INFO
	.align		4
.L_11:
        /*0028*/ 	.byte	0x04, 0x17
        /*002a*/ 	.short	(.L_13 - .L_12)
.L_12:
        /*002c*/ 	.word	0x00000000
        /*0030*/ 	.short	0x0001
        /*0032*/ 	.short	0x0008
        /*0034*/ 	.byte	0x00, 0xf5, 0x21, 0x00


	//----- nvinfo : EIATTR_KPARAM_INFO
	.align		4
.L_13:
        /*0038*/ 	.byte	0x04, 0x17
        /*003a*/ 	.short	(.L_15 - .L_14)
.L_14:
        /*003c*/ 	.word	0x00000000
        /*0040*/ 	.short	0x0000
        /*0042*/ 	.short	0x0000
        /*0044*/ 	.byte	0x00, 0xf5, 0x21, 0x00


	//----- nvinfo : EIATTR_SPARSE_MMA_MASK
	.align		4
.L_15:
        /*0048*/ 	.byte	0x03, 0x50
        /*004a*/ 	.short	0x0000


	//----- nvinfo : EIATTR_MAXREG_COUNT
	.align		4
        /*004c*/ 	.byte	0x03, 0x1b
        /*004e*/ 	.short	0x00ff


	//----- nvinfo : EIATTR_NUM_BARRIERS
	.align		4
        /*0050*/ 	.byte	0x02, 0x4c
        /*0052*/ 	.byte	0x01
	.zero		1


	//----- nvinfo : EIATTR_MERCURY_ISA_VERSION
	.align		4
        /*0054*/ 	.byte	0x03, 0x5f
        /*0056*/ 	.short	0x0101


	//----- nvinfo : EIATTR_VRC_CTA_INIT_COUNT
	.align		4
        /*0058*/ 	.byte	0x02, 0x4a
	.zero		1
	.zero		1


	//----- nvinfo : EIATTR_EXIT_INSTR_OFFSETS
	.align		4
        /*005c*/ 	.byte	0x04, 0x1c
        /*005e*/ 	.short	(.L_17 - .L_16)


	//   ....[0]....
.L_16:
        /*0060*/ 	.word	0x000000e0


	//   ....[1]....
        /*0064*/ 	.word	0x00000190


	//   ....[2]....
        /*0068*/ 	.word	0x00000280


	//   ....[3]....
        /*006c*/ 	.word	0x000002e0


	//   ....[4]....
        /*0070*/ 	.word	0x00000770


	//----- nvinfo : EIATTR_CRS_STACK_SIZE
	.align		4
.L_17:
        /*0074*/ 	.byte	0x04, 0x1e
        /*0076*/ 	.short	(.L_19 - .L_18)
.L_18:
        /*0078*/ 	.word	0x00000000


	//----- nvinfo : EIATTR_CBANK_PARAM_SIZE
	.align		4
.L_19:
        /*007c*/ 	.byte	0x03, 0x19
        /*007e*/ 	.short	0x0020


	//----- nvinfo : EIATTR_PARAM_CBANK
	.align		4
        /*0080*/ 	.byte	0x04, 0x0a
        /*0082*/ 	.short	(.L_21 - .L_20)
	.align		4
.L_20:
        /*0084*/ 	.word	index@(.nv.constant0._Z23cuda_erastothenes_sievePyS_S_Pi)
        /*0088*/ 	.short	0x0380
        /*008a*/ 	.short	0x0020


	//----- nvinfo : EIATTR_SW_WAR
	.align		4
.L_21:
        /*008c*/ 	.byte	0x04, 0x36
        /*008e*/ 	.short	(.L_23 - .L_22)
.L_22:
        /*0090*/ 	.word	0x00000008
.L_23:


//--------------------- .nv.callgraph             --------------------------
	.section	.nv.callgraph,"",@"SHT_CUDA_CALLGRAPH"
	.align	4
	.sectionentsize	8
	.align		4
        /*0000*/ 	.word	0x00000000
	.align		4
        /*0004*/ 	.word	0xffffffff
	.align		4
        /*0008*/ 	.word	0x00000000
	.align		4
        /*000c*/ 	.word	0xfffffffe
	.align		4
        /*0010*/ 	.word	0x00000000
	.align		4
        /*0014*/ 	.word	0xfffffffd
	.align		4
        /*0018*/ 	.word	0x00000000
	.align		4
        /*001c*/ 	.word	0xfffffffc


//--------------------- .text._Z23cuda_erastothenes_sievePyS_S_Pi --------------------------
	.section	.text._Z23cuda_erastothenes_sievePyS_S_Pi,"ax",@progbits
	.align	128
        .global         _Z23cuda_erastothenes_sievePyS_S_Pi
        .type           _Z23cuda_erastothenes_sievePyS_S_Pi,@function
        .size           _Z23cuda_erastothenes_sievePyS_S_Pi,(.L_x_12 - _Z23cuda_erastothenes_sievePyS_S_Pi)
        .other          _Z23cuda_erastothenes_sievePyS_S_Pi,@"STO_CUDA_ENTRY STV_DEFAULT"
_Z23cuda_erastothenes_sievePyS_S_Pi:
.text._Z23cuda_erastothenes_sievePyS_S_Pi:
[----:B------:R-:W-:Y:S08]  /*0000*/  LDC R1, c[0x0][0x37c] ;  /* 0x0000df00ff017b82 */ /* 0x000ff00000000800 */
[----:B------:R-:W0:Y:S01]  /*0010*/  LDC.64 R2, c[0x0][0x380] ;  /* 0x0000e000ff027b82 */ /* 0x000e220000000a00 */
[----:B------:R-:W0:Y:S01]  /*0020*/  LDCU.64 UR8, c[0x0][0x358] ;  /* 0x00006b00ff0877ac */ /* 0x000e220008000a00 */
[----:B------:R-:W-:-:S02]  /*0030*/  IMAD.MOV.U32 R8, RZ, RZ, 0x1 ;  /* 0x00000001ff087424 */ /* 0x000fc400078e00ff */
[----:B------:R-:W-:-:S04]  /*0040*/  IMAD.MOV.U32 R9, RZ, RZ, 0x0 ;  /* 0x00000000ff097424 */ /* 0x000fc800078e00ff */
[----:B------:R-:W1:Y:S08]  /*0050*/  LDC.64 R4, c[0x0][0x398] ;  /* 0x0000e600ff047b82 */ /* 0x000e700000000a00 */
[----:B------:R-:W2:Y:S01]  /*0060*/  LDC.64 R6, c[0x0][0x390] ;  /* 0x0000e400ff067b82 */ /* 0x000ea20000000a00 */
[----:B0-----:R0:W-:Y:S04]  /*0070*/  STG.E.64 desc[UR8][R2.64], R8 ;  /* 0x0000000802007986 */ /* 0x0011e8000c101b08 */
[----:B------:R0:W-:Y:S04]  /*0080*/  STG.E.64 desc[UR8][R2.64+0x8], R8 ;  /* 0x0000080802007986 */ /* 0x0001e8000c101b08 */
[----:B-1----:R-:W3:Y:S04]  /*0090*/  LDG.E R5, desc[UR8][R4.64] ;  /* 0x0000000804057981 */ /* 0x002ee8000c1e1900 */
[----:B--2---:R-:W2:Y:S01]  /*00a0*/  LDG.E.64 R12, desc[UR8][R6.64] ;  /* 0x00000008060c7981 */ /* 0x004ea2000c1e1b00 */
[----:B---3--:R-:W-:-:S02]  /*00b0*/  SHF.R.S32.HI R0, RZ, 0x1f, R5 ;  /* 0x0000001fff007819 */ /* 0x008fc40000011405 */
[----:B--2---:R-:W-:-:S04]  /*00c0*/  ISETP.GE.U32.AND P0, PT, R12, R5, PT ;  /* 0x000000050c00720c */ /* 0x004fc80003f06070 */
[----:B------:R-:W-:-:S13]  /*00d0*/  ISETP.GE.U32.AND.EX P0, PT, R13, R0, PT, P0 ;  /* 0x000000000d00720c */ /* 0x000fda0003f06100 */
[----:B0-----:R-:W-:Y:S05]  /*00e0*/  @!P0 EXIT ;  /* 0x000000000000894d */ /* 0x001fea0003800000 */
[----:B------:R-:W0:Y:S02]  /*00f0*/  LDC.64 R2, c[0x0][0x388] ;  /* 0x0000e200ff027b82 */ /* 0x000e240000000a00 */
[----:B0-----:R-:W2:Y:S01]  /*0100*/  LDG.E.64 R2, desc[UR8][R2.64] ;  /* 0x0000000802027981 */ /* 0x001ea2000c1e1b00 */
[----:B------:R-:W0:Y:S01]  /*0110*/  LDCU UR4, c[0x0][0x360] ;  /* 0x00006c00ff0477ac */ /* 0x000e220008000800 */
[----:B------:R-:W0:Y:S01]  /*0120*/  S2R R0, SR_TID.X ;  /* 0x0000000000007919 */ /* 0x000e220000002100 */
[----:B------:R-:W0:Y:S02]  /*0130*/  S2R R7, SR_CTAID.X ;  /* 0x0000000000077919 */ /* 0x000e240000002500 */
[----:B0-----:R-:W-:-:S04]  /*0140*/  IMAD R0, R7, UR4, R0 ;  /* 0x0000000407007c24 */ /* 0x001fc8000f8e0200 */
[----:B------:R-:W-:-:S05]  /*0150*/  VIADD R9, R0, 0x2 ;  /* 0x0000000200097836 */ /* 0x000fca0000000000 */
[----:B------:R-:W-:Y:S02]  /*0160*/  SHF.R.S32.HI R0, RZ, 0x1f, R9 ;  /* 0x0000001fff007819 */ /* 0x000fe40000011409 */
[----:B--2---:R-:W-:-:S04]  /*0170*/  ISETP.GE.U32.AND P0, PT, R2, R9, PT ;  /* 0x000000090200720c */ /* 0x004fc80003f06070 */
[----:B------:R-:W-:-:S13]  /*0180*/  ISETP.GE.U32.AND.EX P0, PT, R3, R0, PT, P0 ;  /* 0x000000000300720c */ /* 0x000fda0003f06100 */
[----:B------:R-:W-:Y:S05]  /*0190*/  @!P0 EXIT ;  /* 0x000000000000894d */ /* 0x000fea0003800000 */
[----:B------:R-:W-:Y:S02]  /*01a0*/  IMAD.MOV.U32 R4, RZ, RZ, R5 ;  /* 0x000000ffff047224 */ /* 0x000fe400078e0005 */
[----:B------:R-:W-:Y:S02]  /*01b0*/  IMAD.MOV.U32 R11, RZ, RZ, R12 ;  /* 0x000000ffff0b7224 */ /* 0x000fe400078e000c */
[----:B------:R-:W-:Y:S01]  /*01c0*/  IMAD.MOV.U32 R6, RZ, RZ, R2 ;  /* 0x000000ffff067224 */ /* 0x000fe200078e0002 */
[----:B------:R-:W-:Y:S01]  /*01d0*/  ISETP.NE.AND P0, PT, R4, 0x1, PT ;  /* 0x000000010400780c */ /* 0x000fe20003f05270 */
[----:B------:R-:W-:-:S12]  /*01e0*/  IMAD.MOV.U32 R7, RZ, RZ, R3 ;  /* 0x000000ffff077224 */ /* 0x000fd800078e0003 */
[----:B------:R-:W-:Y:S05]  /*01f0*/  @!P0 BRA `(.L_x_0) ;  /* 0x0000000000c88947 */ /* 0x000fea0003800000 */
[----:B------:R-:W-:Y:S01]  /*0200*/  BSSY.RECONVERGENT B0, `(.L_x_1) ;  /* 0x0000030000007945 */ /* 0x000fe20003800200 */
[----:B------:R-:W-:-:S07]  /*0210*/  IMAD.MOV.U32 R5, RZ, RZ, R9 ;  /* 0x000000ffff057224 */ /* 0x000fce00078e0009 */
.L_x_6:
[----:B------:R-:W0:Y:S02]  /*0220*/  LDC.64 R2, c[0x0][0x380] ;  /* 0x0000e000ff027b82 */ /* 0x000e240000000a00 */
[----:B0-----:R-:W-:-:S04]  /*0230*/  LEA R8, P0, R5, R2, 0x3 ;  /* 0x0000000205087211 */ /* 0x001fc800078018ff */
[----:B------:R-:W-:-:S06]  /*0240*/  LEA.HI.X R9, R5, R3, R0, 0x3, P0 ;  /* 0x0000000305097211 */ /* 0x000fcc00000f1c00 */
[----:B------:R-:W2:Y:S02]  /*0250*/  LDG.E.64 R8, desc[UR8][R8.64] ;  /* 0x0000000808087981 */ /* 0x000ea4000c1e1b00 */
[----:B--2---:R-:W-:-:S04]  /*0260*/  ISETP.NE.U32.AND P0, PT, R8, 0x1, PT ;  /* 0x000000010800780c */ /* 0x004fc80003f05070 */
[----:B------:R-:W-:-:S13]  /*0270*/  ISETP.NE.AND.EX P0, PT, R9, RZ, PT, P0 ;  /* 0x000000ff0900720c */ /* 0x000fda0003f05300 */
[----:B------:R-:W-:Y:S05]  /*0280*/  @!P0 EXIT ;  /* 0x000000000000894d */ /* 0x000fea0003800000 */
[C---:B------:R-:W-:Y:S02]  /*0290*/  LOP3.LUT R8, R5.reuse, 0x1, RZ, 0xc0, !PT ;  /* 0x0000000105087812 */ /* 0x040fe400078ec0ff */
[----:B------:R-:W-:Y:S02]  /*02a0*/  ISETP.GT.U32.AND P0, PT, R5, 0x2, PT ;  /* 0x000000020500780c */ /* 0x000fe40003f04070 */
[----:B------:R-:W-:Y:S02]  /*02b0*/  ISETP.NE.U32.AND P1, PT, R8, 0x1, PT ;  /* 0x000000010800780c */ /* 0x000fe40003f25070 */
[----:B------:R-:W-:Y:S02]  /*02c0*/  ISETP.GT.U32.AND.EX P0, PT, R0, RZ, PT, P0 ;  /* 0x000000ff0000720c */ /* 0x000fe40003f04100 */
[----:B------:R-:W-:-:S13]  /*02d0*/  ISETP.NE.U32.AND.EX P1, PT, RZ, RZ, PT, P1 ;  /* 0x000000ffff00720c */ /* 0x000fda0003f25110 */
[----:B------:R-:W-:Y:S05]  /*02e0*/  @P1 EXIT P0 ;  /* 0x000000000000194d */ /* 0x000fea0000000000 */
[C---:B------:R-:W-:Y:S01]  /*02f0*/  IMAD.SHL.U32 R10, R5.reuse, 0x2, RZ ;  /* 0x00000002050a7824 */ /* 0x040fe200078e00ff */
[----:B------:R-:W-:Y:S01]  /*0300*/  SHF.L.U64.HI R12, R5, 0x1, R0 ;  /* 0x00000001050c7819 */ /* 0x000fe20000010200 */
[----:B------:R-:W-:Y:S03]  /*0310*/  BSSY.RECONVERGENT B1, `(.L_x_2) ;  /* 0x0000019000017945 */ /* 0x000fe60003800200 */
[----:B------:R-:W-:-:S04]  /*0320*/  ISETP.GE.U32.AND P0, PT, R10, R11, PT ;  /* 0x0000000b0a00720c */ /* 0x000fc80003f06070 */
[----:B------:R-:W-:-:S13]  /*0330*/  ISETP.GE.U32.AND.EX P0, PT, R12, R13, PT, P0 ;  /* 0x0000000d0c00720c */ /* 0x000fda0003f06100 */
[----:B------:R-:W-:Y:S05]  /*0340*/  @P0 BRA `(.L_x_3) ;  /* 0x0000000000540947 */ /* 0x000fea0003800000 */
[----:B------:R-:W0:Y:S01]  /*0350*/  LDC.64 R8, c[0x0][0x390] ;  /* 0x0000e400ff087b82 */ /* 0x000e220000000a00 */
[----:B------:R-:W-:Y:S01]  /*0360*/  BSSY.RECONVERGENT B2, `(.L_x_4) ;  /* 0x000000d000027945 */ /* 0x000fe20003800200 */
[----:B------:R-:W-:-:S07]  /*0370*/  IMAD.MOV.U32 R4, RZ, RZ, R10 ;  /* 0x000000ffff047224 */ /* 0x000fce00078e000a */
.L_x_5:
[C---:B------:R-:W-:Y:S01]  /*0380*/  LEA R6, P0, R4.reuse, R2, 0x3 ;  /* 0x0000000204067211 */ /* 0x040fe200078018ff */
[----:B------:R-:W-:Y:S02]  /*0390*/  IMAD.MOV.U32 R10, RZ, RZ, 0x1 ;  /* 0x00000001ff0a7424 */ /* 0x000fe400078e00ff */
[----:B------:R-:W-:Y:S01]  /*03a0*/  IMAD.MOV.U32 R11, RZ, RZ, 0x0 ;  /* 0x00000000ff0b7424 */ /* 0x000fe200078e00ff */
[----:B------:R-:W-:-:S05]  /*03b0*/  LEA.HI.X R7, R4, R3, R12, 0x3, P0 ;  /* 0x0000000304077211 */ /* 0x000fca00000f1c0c */
[----:B------:R1:W-:Y:S04]  /*03c0*/  STG.E.64 desc[UR8][R6.64], R10 ;  /* 0x0000000a06007986 */ /* 0x0003e8000c101b08 */
[----:B0-----:R-:W2:Y:S01]  /*03d0*/  LDG.E.64 R14, desc[UR8][R8.64] ;  /* 0x00000008080e7981 */ /* 0x001ea2000c1e1b00 */
[----:B------:R-:W-:-:S05]  /*03e0*/  IADD3 R4, P0, PT, R5, R4, RZ ;  /* 0x0000000405047210 */ /* 0x000fca0007f1e0ff */
[----:B------:R-:W-:Y:S01]  /*03f0*/  IMAD.X R12, R0, 0x1, R12, P0 ;  /* 0x00000001000c7824 */ /* 0x000fe200000e060c */
[----:B--2---:R-:W-:-:S04]  /*0400*/  ISETP.GE.U32.AND P0, PT, R4, R14, PT ;  /* 0x0000000e0400720c */ /* 0x004fc80003f06070 */
[----:B------:R-:W-:-:S13]  /*0410*/  ISETP.GE.U32.AND.EX P0, PT, R12, R15, PT, P0 ;  /* 0x0000000f0c00720c */ /* 0x000fda0003f06100 */
[----:B-1----:R-:W-:Y:S05]  /*0420*/  @!P0 BRA `(.L_x_5) ;  /* 0xfffffffc00d48947 */ /* 0x002fea000383ffff */
[----:B------:R-:W-:Y:S05]  /*0430*/  BSYNC.RECONVERGENT B2 ;  /* 0x0000000000027941 */ /* 0x000fea0003800200 */
.L_x_4:
[----:B------:R-:W0:Y:S08]  /*0440*/  LDC.64 R2, c[0x0][0x398] ;  /* 0x0000e600ff027b82 */ /* 0x000e300000000a00 */
[----:B------:R-:W1:Y:S01]  /*0450*/  LDC.64 R6, c[0x0][0x388] ;  /* 0x0000e200ff067b82 */ /* 0x000e620000000a00 */
[----:B0-----:R0:W5:Y:S04]  /*0460*/  LDG.E R4, desc[UR8][R2.64] ;  /* 0x0000000802047981 */ /* 0x001168000c1e1900 */
[----:B-1----:R-:W5:Y:S01]  /*0470*/  LDG.E.64 R6, desc[UR8][R6.64] ;  /* 0x0000000806067981 */ /* 0x002f62000c1e1b00 */
[----:B------:R-:W-:-:S02]  /*0480*/  IMAD.MOV.U32 R11, RZ, RZ, R14 ;  /* 0x000000ffff0b7224 */ /* 0x000fc400078e000e */
[----:B0-----:R-:W-:-:S07]  /*0490*/  IMAD.MOV.U32 R13, RZ, RZ, R15 ;  /* 0x000000ffff0d7224 */ /* 0x001fce00078e000f */
.L_x_3:
[----:B------:R-:W-:Y:S05]  /*04a0*/  BSYNC.RECONVERGENT B1 ;  /* 0x0000000000017941 */ /* 0x000fea0003800200 */
.L_x_2:
[----:B-----5:R-:W-:-:S04]  /*04b0*/  IADD3 R5, P0, PT, R4, R5, RZ ;  /* 0x0000000504057210 */ /* 0x020fc80007f1e0ff */
[----:B------:R-:W-:Y:S02]  /*04c0*/  LEA.HI.X.SX32 R0, R4, R0, 0x1, P0 ;  /* 0x0000000004007211 */ /* 0x000fe400000f0eff */
[----:B------:R-:W-:-:S04]  /*04d0*/  ISETP.GT.U32.AND P0, PT, R5, R6, PT ;  /* 0x000000060500720c */ /* 0x000fc80003f04070 */
[----:B------:R-:W-:-:S13]  /*04e0*/  ISETP.GT.U32.AND.EX P0, PT, R0, R7, PT, P0 ;  /* 0x000000070000720c */ /* 0x000fda0003f04100 */
[----:B------:R-:W-:Y:S05]  /*04f0*/  @!P0 BRA `(.L_x_6) ;  /* 0xfffffffc00488947 */ /* 0x000fea000383ffff */
[----:B------:R-:W-:Y:S05]  /*0500*/  BSYNC.RECONVERGENT B0 ;  /* 0x0000000000007941 */ /* 0x000fea0003800200 */
.L_x_1:
[----:B------:R-:W-:Y:S05]  /*0510*/  BRA `(.L_x_7) ;  /* 0x0000000000907947 */ /* 0x000fea0003800000 */
.L_x_0:
[----:B------:R-:W-:-:S04]  /*0520*/  ISETP.GE.U32.AND P0, PT, R6, 0x2, PT ;  /* 0x000000020600780c */ /* 0x000fc80003f06070 */
[----:B------:R-:W-:-:S13]  /*0530*/  ISETP.GE.U32.AND.EX P0, PT, R7, RZ, PT, P0 ;  /* 0x000000ff0700720c */ /* 0x000fda0003f06100 */
[----:B------:R-:W-:Y:S05]  /*0540*/  @!P0 BRA `(.L_x_7) ;  /* 0x0000000000848947 */ /* 0x000fea0003800000 */
[----:B------:R-:W-:Y:S01]  /*0550*/  UMOV UR11, 0x2 ;  /* 0x00000002000b7882 */ /* 0x000fe20000000000 */
[----:B------:R-:W-:-:S05]  /*0560*/  UMOV UR4, URZ ;  /* 0x000000ff00047c82 */ /* 0x000fca0008000000 */
.L_x_10:
[----:B------:R-:W-:Y:S02]  /*0570*/  USHF.L.U64.HI UR6, UR11, 0x1, UR4 ;  /* 0x000000010b067899 */ /* 0x000fe40008010204 */
[----:B------:R-:W-:-:S04]  /*0580*/  USHF.L.U32 UR5, UR11, 0x1, URZ ;  /* 0x000000010b057899 */ /* 0x000fc800080006ff */
[----:B------:R-:W-:Y:S02]  /*0590*/  IMAD.U32 R0, RZ, RZ, UR6 ;  /* 0x00000006ff007e24 */ /* 0x000fe4000f8e00ff */
[----:B------:R-:W-:-:S04]  /*05a0*/  ISETP.LE.U32.AND P0, PT, R11, UR5, PT ;  /* 0x000000050b007c0c */ /* 0x000fc8000bf03070 */
[----:B------:R-:W-:-:S13]  /*05b0*/  ISETP.GE.U32.AND.EX P0, PT, R0, R13, PT, P0 ;  /* 0x0000000d0000720c */ /* 0x000fda0003f06100 */
[----:B------:R-:W-:Y:S05]  /*05c0*/  @P0 BRA `(.L_x_8) ;  /* 0x00000000004c0947 */ /* 0x000fea0003800000 */
[----:B------:R-:W0:Y:S01]  /*05d0*/  LDC.64 R4, c[0x0][0x390] ;  /* 0x0000e400ff047b82 */ /* 0x000e220000000a00 */
[----:B------:R-:W1:Y:S02]  /*05e0*/  LDCU.64 UR12, c[0x0][0x380] ;  /* 0x00007000ff0c77ac */ /* 0x000e640008000a00 */
.L_x_9:
[----:B-1----:R-:W-:Y:S01]  /*05f0*/  ULEA UR7, UP0, UR5, UR12, 0x3 ;  /* 0x0000000c05077291 */ /* 0x002fe2000f8018ff */
[----:B------:R-:W-:Y:S02]  /*0600*/  IMAD.MOV.U32 R6, RZ, RZ, 0x1 ;  /* 0x00000001ff067424 */ /* 0x000fe400078e00ff */
[----:B------:R-:W-:Y:S01]  /*0610*/  IMAD.MOV.U32 R7, RZ, RZ, 0x0 ;  /* 0x00000000ff077424 */ /* 0x000fe200078e00ff */
[----:B------:R-:W-:Y:S02]  /*0620*/  ULEA.HI.X UR10, UR5, UR13, UR6, 0x3, UP0 ;  /* 0x0000000d050a7291 */ /* 0x000fe400080f1c06 */
[----:B------:R-:W-:-:S04]  /*0630*/  IMAD.U32 R2, RZ, RZ, UR7 ;  /* 0x00000007ff027e24 */ /* 0x000fc8000f8e00ff */
[----:B------:R-:W-:-:S05]  /*0640*/  IMAD.U32 R3, RZ, RZ, UR10 ;  /* 0x0000000aff037e24 */ /* 0x000fca000f8e00ff */
[----:B------:R2:W-:Y:S04]  /*0650*/  STG.E.64 desc[UR8][R2.64], R6 ;  /* 0x0000000602007986 */ /* 0x0005e8000c101b08 */
[----:B0-----:R-:W3:Y:S01]  /*0660*/  LDG.E.64 R12, desc[UR8][R4.64] ;  /* 0x00000008040c7981 */ /* 0x001ee2000c1e1b00 */
[----:B------:R-:W-:-:S04]  /*0670*/  UIADD3 UR5, UP0, UPT, UR11, UR5, URZ ;  /* 0x000000050b057290 */ /* 0x000fc8000ff1e0ff */
[----:B------:R-:W-:-:S06]  /*0680*/  UIADD3.X UR6, UPT, UPT, UR4, UR6, URZ, UP0, !UPT ;  /* 0x0000000604067290 */ /* 0x000fcc00087fe4ff */
[----:B------:R-:W-:Y:S01]  /*0690*/  IMAD.U32 R0, RZ, RZ, UR6 ;  /* 0x00000006ff007e24 */ /* 0x000fe2000f8e00ff */
[----:B---3--:R-:W-:-:S04]  /*06a0*/  ISETP.LE.U32.AND P0, PT, R12, UR5, PT ;  /* 0x000000050c007c0c */ /* 0x008fc8000bf03070 */
[----:B------:R-:W-:-:S13]  /*06b0*/  ISETP.GE.U32.AND.EX P0, PT, R0, R13, PT, P0 ;  /* 0x0000000d0000720c */ /* 0x000fda0003f06100 */
[----:B--2---:R-:W-:Y:S05]  /*06c0*/  @!P0 BRA `(.L_x_9) ;  /* 0xfffffffc00c88947 */ /* 0x004fea000383ffff */
[----:B------:R-:W0:Y:S02]  /*06d0*/  LDC.64 R6, c[0x0][0x388] ;  /* 0x0000e200ff067b82 */ /* 0x000e240000000a00 */
[----:B0-----:R-:W5:Y:S01]  /*06e0*/  LDG.E.64 R6, desc[UR8][R6.64] ;  /* 0x0000000806067981 */ /* 0x001f62000c1e1b00 */
[----:B------:R-:W-:-:S07]  /*06f0*/  IMAD.MOV.U32 R11, RZ, RZ, R12 ;  /* 0x000000ffff0b7224 */ /* 0x000fce00078e000c */
.L_x_8:
[----:B------:R-:W-:-:S04]  /*0700*/  UIADD3 UR11, UP0, UPT, UR11, 0x1, URZ ;  /* 0x000000010b0b7890 */ /* 0x000fc8000ff1e0ff */
[----:B------:R-:W-:Y:S02]  /*0710*/  UIADD3.X UR4, UPT, UPT, URZ, UR4, URZ, UP0, !UPT ;  /* 0x00000004ff047290 */ /* 0x000fe400087fe4ff */
[----:B-----5:R-:W-:-:S04]  /*0720*/  ISETP.LT.U32.AND P0, PT, R6, UR11, PT ;  /* 0x0000000b06007c0c */ /* 0x020fc8000bf01070 */
[----:B------:R-:W-:-:S05]  /*0730*/  IMAD.U32 R0, RZ, RZ, UR4 ;  /* 0x00000004ff007e24 */ /* 0x000fca000f8e00ff */
[----:B------:R-:W-:-:S13]  /*0740*/  ISETP.GT.U32.AND.EX P0, PT, R0, R7, PT, P0 ;  /* 0x000000070000720c */ /* 0x000fda0003f04100 */
[----:B------:R-:W-:Y:S05]  /*0750*/  @!P0 BRA `(.L_x_10) ;  /* 0xfffffffc00848947 */ /* 0x000fea000383ffff */
.L_x_7:
[----:B------:R-:W-:Y:S06]  /*0760*/  BAR.SYNC.DEFER_BLOCKING 0x0 ;  /* 0x0000000000007b1d */ /* 0x000fec0000010000 */
[----:B------:R-:W-:Y:S05]  /*0770*/  EXIT ;  /* 0x000000000000794d */ /* 0x000fea0003800000 */
.L_x_11:
[----:B------:R-:W-:-:S00]  /*0780*/  BRA `(.L_x_11) ;  /* 0xfffffffc00fc7947 */ /* 0x000fc0000383ffff */
[----:B------:R-:W-:-:S00]  /*0790*/  NOP ;  /* 0x0000000000007918 */ /* 0x000fc00000000000 */
        /* <DEDUP_REMOVED lines=14> */
.L_x_12:


//--------------------- .nv.shared.reserved.0     --------------------------
	.section	.nv.shared.reserved.0,"aw",@nobits
	.weak		__nv_reservedSMEM_offset_0_alias
	.size		__nv_reservedSMEM_offset_0_alias, 0, 64
	.other		__nv_reservedSMEM_offset_0_alias,@"STO_CUDA_RESERVED_SHARED STV_DEFAULT"
__nv_reservedSMEM_offset_0_alias:
	.zero		0
	.zero		64


//--------------------- .nv.constant0._Z23cuda_erastothenes_sievePyS_S_Pi --------------------------
	.section	.nv.constant0._Z23cuda_erastothenes_sievePyS_S_Pi,"a",@progbits
	.sectionflags	@""
	.align	4
.nv.constant0._Z23cuda_erastothenes_sievePyS_S_Pi:
	.zero		928


//--------------------- SYMBOLS --------------------------

	.type		.nv.reservedSmem.offset0,@object
	.size		.nv.reservedSmem.offset0,0x4
